	.headerflags	@"EF_CUDA_TEXMODE_UNIFIED EF_CUDA_64BIT_ADDRESS EF_CUDA_ACCELERATORS EF_CUDA_SM90 EF_CUDA_VIRTUAL_SM(EF_CUDA_SM90)"
	.elftype	@"ET_EXEC"


//--------------------- .nv.info                  --------------------------
	.section	.nv.info,"",@"SHT_CUDA_INFO"
	.align	4


	//----- nvinfo : EIATTR_REGCOUNT
	.align		4
        /*0000*/ 	.byte	0x04, 0x2f
        /*0002*/ 	.short	(.L_3 - .L_2)
	.align		4
.L_2:
        /*0004*/ 	.word	index@(triton_poi_fused__native_batch_norm_legit_no_training_rrelu_with_noise_functional_12)
        /*0008*/ 	.word	0x0000001c


	//----- nvinfo : EIATTR_MIN_STACK_SIZE
	.align		4
.L_3:
        /*000c*/ 	.byte	0x04, 0x12
        /*000e*/ 	.short	(.L_5 - .L_4)
	.align		4
.L_4:
        /*0010*/ 	.word	index@(triton_poi_fused__native_batch_norm_legit_no_training_rrelu_with_noise_functional_12)
        /*0014*/ 	.word	0x00000000


	//----- nvinfo : EIATTR_FRAME_SIZE
	.align		4
.L_5:
        /*0018*/ 	.byte	0x04, 0x11
        /*001a*/ 	.short	(.L_7 - .L_6)
	.align		4
.L_6:
        /*001c*/ 	.word	index@(triton_poi_fused__native_batch_norm_legit_no_training_rrelu_with_noise_functional_12)
        /*0020*/ 	.word	0x00000000


	//----- nvinfo : EIATTR_MIN_STACK_SIZE
	.align		4
.L_7:
        /*0024*/ 	.byte	0x04, 0x12
        /*0026*/ 	.short	(.L_9 - .L_8)
	.align		4
.L_8:
        /*0028*/ 	.word	index@(triton_poi_fused__native_batch_norm_legit_no_training_rrelu_with_noise_functional_12)
        /*002c*/ 	.word	0x00000000
.L_9:


//--------------------- .nv.info.triton_poi_fused__native_batch_norm_legit_no_training_rrelu_with_noise_functional_12 --------------------------
	.section	.nv.info.triton_poi_fused__native_batch_norm_legit_no_training_rrelu_with_noise_functional_12,"",@"SHT_CUDA_INFO"
	.sectionflags	@""
	.align	4


	//----- nvinfo : EIATTR_CUDA_API_VERSION
	.align		4
        /*0000*/ 	.byte	0x04, 0x37
        /*0002*/ 	.short	(.L_11 - .L_10)
.L_10:
        /*0004*/ 	.word	0x0000007c


	//----- nvinfo : EIATTR_KPARAM_INFO
	.align		4
.L_11:
        /*0008*/ 	.byte	0x04, 0x17
        /*000a*/ 	.short	(.L_13 - .L_12)
.L_12:
        /*000c*/ 	.word	0x00000000
        /*0010*/ 	.short	0x0006
        /*0012*/ 	.short	0x0030
        /*0014*/ 	.byte	0x00, 0xf0, 0x11, 0x00


	//----- nvinfo : EIATTR_KPARAM_INFO
	.align		4
.L_13:
        /*0018*/ 	.byte	0x04, 0x17
        /*001a*/ 	.short	(.L_15 - .L_14)
.L_14:
        /*001c*/ 	.word	0x00000000
        /*0020*/ 	.short	0x0005
        /*0022*/ 	.short	0x0028
        /*0024*/ 	.byte	0x00, 0xf4, 0x21, 0x00


	//----- nvinfo : EIATTR_KPARAM_INFO
	.align		4
.L_15:
        /*0028*/ 	.byte	0x04, 0x17
        /*002a*/ 	.short	(.L_17 - .L_16)
.L_16:
        /*002c*/ 	.word	0x00000000
        /*0030*/ 	.short	0x0004
        /*0032*/ 	.short	0x0020
        /*0034*/ 	.byte	0x00, 0xf4, 0x21, 0x00


	//----- nvinfo : EIATTR_KPARAM_INFO
	.align		4
.L_17:
        /*0038*/ 	.byte	0x04, 0x17
        /*003a*/ 	.short	(.L_19 - .L_18)
.L_18:
        /*003c*/ 	.word	0x00000000
        /*0040*/ 	.short	0x0003
        /*0042*/ 	.short	0x0018
        /*0044*/ 	.byte	0x00, 0xf4, 0x21, 0x00


	//----- nvinfo : EIATTR_KPARAM_INFO
	.align		4
.L_19:
        /*0048*/ 	.byte	0x04, 0x17
        /*004a*/ 	.short	(.L_21 - .L_20)
.L_20:
        /*004c*/ 	.word	0x00000000
        /*0050*/ 	.short	0x0002
        /*0052*/ 	.short	0x0010
        /*0054*/ 	.byte	0x00, 0xf4, 0x21, 0x00


	//----- nvinfo : EIATTR_KPARAM_INFO
	.align		4
.L_21:
        /*0058*/ 	.byte	0x04, 0x17
        /*005a*/ 	.short	(.L_23 - .L_22)
.L_22:
        /*005c*/ 	.word	0x00000000
        /*0060*/ 	.short	0x0001
        /*0062*/ 	.short	0x0008
        /*0064*/ 	.byte	0x00, 0xf4, 0x21, 0x00


	//----- nvinfo : EIATTR_KPARAM_INFO
	.align		4
.L_23:
        /*0068*/ 	.byte	0x04, 0x17
        /*006a*/ 	.short	(.L_25 - .L_24)
.L_24:
        /*006c*/ 	.word	0x00000000
        /*0070*/ 	.short	0x0000
        /*0072*/ 	.short	0x0000
        /*0074*/ 	.byte	0x00, 0xf4, 0x21, 0x00


	//----- nvinfo : EIATTR_SPARSE_MMA_MASK
	.align		4
.L_25:
        /*0078*/ 	.byte	0x03, 0x50
        /*007a*/ 	.short	0x0000


	//----- nvinfo : EIATTR_MAXREG_COUNT
	.align		4
        /*007c*/ 	.byte	0x03, 0x1b
        /*007e*/ 	.short	0x00ff


	//----- nvinfo : EIATTR_EXIT_INSTR_OFFSETS
	.align		4
        /*0080*/ 	.byte	0x04, 0x1c
        /*0082*/ 	.short	(.L_27 - .L_26)


	//   ....[0]....
.L_26:
        /*0084*/ 	.word	0x000005b0


	//----- nvinfo : EIATTR_REQNTID
	.align		4
.L_27:
        /*0088*/ 	.byte	0x04, 0x10
        /*008a*/ 	.short	(.L_29 - .L_28)
.L_28:
        /*008c*/ 	.word	0x00000080
        /*0090*/ 	.word	0x00000001
        /*0094*/ 	.word	0x00000001


	//----- nvinfo : EIATTR_CBANK_PARAM_SIZE
	.align		4
.L_29:
        /*0098*/ 	.byte	0x03, 0x19
        /*009a*/ 	.short	0x0034


	//----- nvinfo : EIATTR_PARAM_CBANK
	.align		4
        /*009c*/ 	.byte	0x04, 0x0a
        /*009e*/ 	.short	(.L_31 - .L_30)
	.align		4
.L_30:
        /*00a0*/ 	.word	index@(.nv.constant0.triton_poi_fused__native_batch_norm_legit_no_training_rrelu_with_noise_functional_12)
        /*00a4*/ 	.short	0x0210
        /*00a6*/ 	.short	0x0034


	//----- nvinfo : EIATTR_SW_WAR
	.align		4
.L_31:
        /*00a8*/ 	.byte	0x04, 0x36
        /*00aa*/ 	.short	(.L_33 - .L_32)
.L_32:
        /*00ac*/ 	.word	0x00000008
.L_33:


//--------------------- .nv.callgraph             --------------------------
	.section	.nv.callgraph,"",@"SHT_CUDA_CALLGRAPH"
	.align	4
	.sectionentsize	8
	.align		4
        /*0000*/ 	.word	0x00000000
	.align		4
        /*0004*/ 	.word	0xffffffff
	.align		4
        /*0008*/ 	.word	0x00000000
	.align		4
        /*000c*/ 	.word	0xfffffffe
	.align		4
        /*0010*/ 	.word	0x00000000
	.align		4
        /*0014*/ 	.word	0xfffffffd
	.align		4
        /*0018*/ 	.word	0x00000000
	.align		4
        /*001c*/ 	.word	0xfffffffc


//--------------------- .nv.constant4             --------------------------
	.section	.nv.constant4,"a",@progbits
	.align	8
	.align		8
.nv.constant4:
        /*0000*/ 	.dword	_$_str
	.align		8
        /*0008*/ 	.dword	_$_str_$_2


//--------------------- .text.triton_poi_fused__native_batch_norm_legit_no_training_rrelu_with_noise_functional_12 --------------------------
	.section	.text.triton_poi_fused__native_batch_norm_legit_no_training_rrelu_with_noise_functional_12,"ax",@progbits
	.align	128
        .global         triton_poi_fused__native_batch_norm_legit_no_training_rrelu_with_noise_functional_12
        .type           triton_poi_fused__native_batch_norm_legit_no_training_rrelu_with_noise_functional_12,@function
        .size           triton_poi_fused__native_batch_norm_legit_no_training_rrelu_with_noise_functional_12,(.L_x_1 - triton_poi_fused__native_batch_norm_legit_no_training_rrelu_with_noise_functional_12)
        .other          triton_poi_fused__native_batch_norm_legit_no_training_rrelu_with_noise_functional_12,@"STO_CUDA_ENTRY STV_DEFAULT"
triton_poi_fused__native_batch_norm_legit_no_training_rrelu_with_noise_functional_12:
.text.triton_poi_fused__native_batch_norm_legit_no_training_rrelu_with_noise_functional_12:
[----:B------:R-:W-:Y:S01]  /*0000*/  LDC R1, c[0x0][0x28] ;  /* 0x00000a00ff017b82 */ /* 0x000fe20000000800 */
[----:B------:R-:W1:Y:S07]  /*0010*/  S2R R0, SR_TID.X ;  /* 0x0000000000007919 */ /* 0x000e6e0000002100 */
[----:B------:R-:W2:Y:S01]  /*0020*/  LDC.64 R4, c[0x0][0x228] ;  /* 0x00008a00ff047b82 */ /* 0x000ea20000000a00 */
[----:B------:R-:W-:Y:S01]  /*0030*/  ULDC.64 UR4, c[0x0][0x208] ;  /* 0x0000820000047ab9 */ /* 0x000fe20000000a00 */
[----:B------:R-:W3:Y:S06]  /*0040*/  S2R R7, SR_CTAID.X ;  /* 0x0000000000077919 */ /* 0x000eec0000002500 */
[----:B------:R-:W4:Y:S08]  /*0050*/  LDC.64 R8, c[0x0][0x218] ;  /* 0x00008600ff087b82 */ /* 0x000f300000000a00 */
[----:B------:R-:W5:Y:S08]  /*0060*/  LDC.64 R12, c[0x0][0x220] ;  /* 0x00008800ff0c7b82 */ /* 0x000f700000000a00 */
[----:B------:R-:W5:Y:S01]  /*0070*/  LDC.64 R20, c[0x0][0x230] ;  /* 0x00008c00ff147b82 */ /* 0x000f620000000a00 */
[----:B-1----:R-:W-:-:S07]  /*0080*/  SHF.L.U32 R0, R0, 0x2, RZ ;  /* 0x0000000200007819 */ /* 0x002fce00000006ff */
[----:B------:R-:W1:Y:S01]  /*0090*/  LDC.64 R16, c[0x0][0x238] ;  /* 0x00008e00ff107b82 */ /* 0x000e620000000a00 */
[----:B---3--:R-:W-:Y:S02]  /*00a0*/  SHF.R.S32.HI R3, RZ, 0x16, R7 ;  /* 0x00000016ff037819 */ /* 0x008fe40000011407 */
[----:B------:R-:W-:Y:S02]  /*00b0*/  LOP3.LUT R0, R0, 0x1fc, RZ, 0xc0, !PT ;  /* 0x000001fc00007812 */ /* 0x000fe400078ec0ff */
[----:B------:R-:W-:Y:S02]  /*00c0*/  SGXT R3, R3, 0x1 ;  /* 0x000000010303781a */ /* 0x000fe40000000200 */
[----:B------:R-:W-:-:S04]  /*00d0*/  LEA R0, R7, R0, 0x9 ;  /* 0x0000000007007211 */ /* 0x000fc800078e48ff */
[----:B------:R-:W-:-:S04]  /*00e0*/  LEA.HI R3, R3, R0, RZ, 0x4 ;  /* 0x0000000003037211 */ /* 0x000fc800078f20ff */
[----:B------:R-:W-:-:S04]  /*00f0*/  LOP3.LUT R3, R3, 0xfffffff0, RZ, 0xc0, !PT ;  /* 0xfffffff003037812 */ /* 0x000fc800078ec0ff */
[----:B------:R-:W-:-:S05]  /*0100*/  IADD3 R2, R0, -R3, RZ ;  /* 0x8000000300027210 */ /* 0x000fca0007ffe0ff */
[----:B--2---:R-:W-:-:S06]  /*0110*/  IMAD.WIDE R4, R2, 0x4, R4 ;  /* 0x0000000402047825 */ /* 0x004fcc00078e0204 */
[----:B------:R-:W2:Y:S01]  /*0120*/  LDG.E.EL.128 R4, desc[UR4][R4.64] ;  /* 0x0000000404047981 */ /* 0x000ea2000c2e1d00 */
[----:B----4-:R-:W-:-:S04]  /*0130*/  IMAD.WIDE R8, R0, 0x4, R8 ;  /* 0x0000000400087825 */ /* 0x010fc800078e0208 */
[C---:B-----5:R-:W-:Y:S02]  /*0140*/  IMAD.WIDE R12, R2.reuse, 0x4, R12 ;  /* 0x00000004020c7825 */ /* 0x060fe400078e020c */
[----:B------:R-:W3:Y:S04]  /*0150*/  LDG.E.128 R8, desc[UR4][R8.64] ;  /* 0x0000000408087981 */ /* 0x000ee8000c1e1d00 */
[----:B------:R-:W3:Y:S01]  /*0160*/  LDG.E.EL.128 R12, desc[UR4][R12.64] ;  /* 0x000000040c0c7981 */ /* 0x000ee2000c2e1d00 */
[----:B0-----:R-:W-:-:S04]  /*0170*/  IMAD.WIDE R20, R2, 0x4, R20 ;  /* 0x0000000402147825 */ /* 0x001fc800078e0214 */
[----:B-1----:R-:W-:Y:S02]  /*0180*/  IMAD.WIDE R16, R2, 0x4, R16 ;  /* 0x0000000402107825 */ /* 0x002fe400078e0210 */
[----:B------:R-:W4:Y:S04]  /*0190*/  LDG.E.EL.128 R20, desc[UR4][R20.64] ;  /* 0x0000000414147981 */ /* 0x000f28000c2e1d00 */
[----:B------:R-:W4:Y:S01]  /*01a0*/  LDG.E.EL.128 R16, desc[UR4][R16.64] ;  /* 0x0000000410107981 */ /* 0x000f22000c2e1d00 */
[----:B------:R-:W-:Y:S01]  /*01b0*/  HFMA2.MMA R3, -RZ, RZ, 1.625, 0 ;  /* 0x3e800000ff037435 */ /* 0x000fe200000001ff */
[----:B--2---:R-:W-:Y:S01]  /*01c0*/  FADD R6, R6, 9.9999997473787516356e-06 ;  /* 0x3727c5ac06067421 */ /* 0x004fe20000000000 */
[----:B------:R-:W-:Y:S01]  /*01d0*/  FADD R7, R7, 9.9999997473787516356e-06 ;  /* 0x3727c5ac07077421 */ /* 0x000fe20000000000 */
[----:B------:R-:W-:Y:S01]  /*01e0*/  FADD R5, R5, 9.9999997473787516356e-06 ;  /* 0x3727c5ac05057421 */ /* 0x000fe20000000000 */
[----:B------:R-:W-:Y:S01]  /*01f0*/  FADD R4, R4, 9.9999997473787516356e-06 ;  /* 0x3727c5ac04047421 */ /* 0x000fe20000000000 */
[----:B------:R-:W0:Y:S01]  /*0200*/  MUFU.SQRT R25, R6 ;  /* 0x0000000600197308 */ /* 0x000e220000002000 */
[----:B---3--:R-:W-:-:S07]  /*0210*/  FADD R8, R8, -R12 ;  /* 0x8000000c08087221 */ /* 0x008fce0000000000 */
[----:B------:R-:W1:Y:S01]  /*0220*/  MUFU.SQRT R2, R5 ;  /* 0x0000000500027308 */ /* 0x000e620000002000 */
[----:B------:R-:W-:Y:S01]  /*0230*/  FADD R9, R9, -R13 ;  /* 0x8000000d09097221 */ /* 0x000fe20000000000 */
[----:B------:R-:W-:Y:S01]  /*0240*/  FADD R10, R10, -R14 ;  /* 0x8000000e0a0a7221 */ /* 0x000fe20000000000 */
[----:B------:R-:W-:Y:S01]  /*0250*/  FADD R14, R11, -R15 ;  /* 0x8000000f0b0e7221 */ /* 0x000fe20000000000 */
[----:B0-----:R-:W-:-:S04]  /*0260*/  FSETP.GT.AND P6, PT, R25, 8.50705917302346158658e+37, PT ;  /* 0x7e8000001900780b */ /* 0x001fc80003fc4000 */
[----:B------:R-:W0:Y:S01]  /*0270*/  MUFU.SQRT R7, R7 ;  /* 0x0000000700077308 */ /* 0x000e220000002000 */
[----:B------:R-:W-:Y:S02]  /*0280*/  FSETP.GEU.AND P3, PT, R25, 1.175494350822287508e-38, PT ;  /* 0x008000001900780b */ /* 0x000fe40003f6e000 */
[----:B-1----:R-:W-:-:S05]  /*0290*/  FSETP.GT.AND P4, PT, R2, 8.50705917302346158658e+37, PT ;  /* 0x7e8000000200780b */ /* 0x002fca0003f84000 */
[----:B------:R1:W2:Y:S01]  /*02a0*/  MUFU.SQRT R24, R4 ;  /* 0x0000000400187308 */ /* 0x0002a20000002000 */
[----:B------:R-:W-:Y:S02]  /*02b0*/  FSETP.GEU.AND P0, PT, R2, 1.175494350822287508e-38, PT ;  /* 0x008000000200780b */ /* 0x000fe40003f0e000 */
[----:B------:R-:W-:Y:S01]  /*02c0*/  FSEL R13, R3, 1, P4 ;  /* 0x3f800000030d7808 */ /* 0x000fe20002000000 */
[----:B------:R-:W-:Y:S01]  /*02d0*/  @P6 FMUL R25, R25, 0.25 ;  /* 0x3e80000019196820 */ /* 0x000fe20000400000 */
[----:B0-----:R-:W-:-:S03]  /*02e0*/  FSETP.GT.AND P5, PT, R7, 8.50705917302346158658e+37, PT ;  /* 0x7e8000000700780b */ /* 0x001fc60003fa4000 */
[----:B------:R-:W-:Y:S01]  /*02f0*/  @!P3 FMUL R25, R25, 16777216 ;  /* 0x4b8000001919b820 */ /* 0x000fe20000400000 */
[----:B------:R-:W-:Y:S02]  /*0300*/  FSETP.GEU.AND P1, PT, R7, 1.175494350822287508e-38, PT ;  /* 0x008000000700780b */ /* 0x000fe40003f2e000 */
[C---:B-1----:R-:W-:Y:S01]  /*0310*/  FSEL R4, R3.reuse, 1, P6 ;  /* 0x3f80000003047808 */ /* 0x042fe20003000000 */
[----:B------:R-:W-:Y:S01]  /*0320*/  @P4 FMUL R2, R2, 0.25 ;  /* 0x3e80000002024820 */ /* 0x000fe20000400000 */
[----:B------:R-:W0:Y:S01]  /*0330*/  MUFU.RCP R5, R25 ;  /* 0x0000001900057308 */ /* 0x000e220000001000 */
[----:B------:R-:W-:Y:S01]  /*0340*/  FSEL R12, R3, 1, P5 ;  /* 0x3f800000030c7808 */ /* 0x000fe20002800000 */
[----:B------:R-:W-:Y:S01]  /*0350*/  @!P0 FMUL R13, R13, 16777216 ;  /* 0x4b8000000d0d8820 */ /* 0x000fe20000400000 */
[----:B--2---:R-:W-:Y:S01]  /*0360*/  FSETP.GT.AND P2, PT, R24, 8.50705917302346158658e+37, PT ;  /* 0x7e8000001800780b */ /* 0x004fe20003f44000 */
[----:B------:R-:W-:Y:S01]  /*0370*/  @!P0 FMUL R2, R2, 16777216 ;  /* 0x4b80000002028820 */ /* 0x000fe20000400000 */
[----:B------:R-:W-:Y:S01]  /*0380*/  FSETP.GEU.AND P6, PT, R24, 1.175494350822287508e-38, PT ;  /* 0x008000001800780b */ /* 0x000fe20003fce000 */
[----:B------:R-:W-:Y:S01]  /*0390*/  @!P3 FMUL R4, R4, 16777216 ;  /* 0x4b8000000404b820 */ /* 0x000fe20000400000 */
[----:B------:R-:W-:Y:S01]  /*03a0*/  @P5 FMUL R7, R7, 0.25 ;  /* 0x3e80000007075820 */ /* 0x000fe20000400000 */
[----:B------:R-:W-:Y:S01]  /*03b0*/  FSEL R3, R3, 1, P2 ;  /* 0x3f80000003037808 */ /* 0x000fe20001000000 */
[----:B------:R-:W-:Y:S01]  /*03c0*/  @!P1 FMUL R12, R12, 16777216 ;  /* 0x4b8000000c0c9820 */ /* 0x000fe20000400000 */
[----:B------:R-:W1:Y:S01]  /*03d0*/  MUFU.RCP R2, R2 ;  /* 0x0000000200027308 */ /* 0x000e620000001000 */
[----:B------:R-:W-:Y:S01]  /*03e0*/  @!P1 FMUL R7, R7, 16777216 ;  /* 0x4b80000007079820 */ /* 0x000fe20000400000 */
[----:B0-----:R-:W-:-:S04]  /*03f0*/  FMUL R11, R5, R4 ;  /* 0x00000004050b7220 */ /* 0x001fc80000400000 */
[----:B------:R-:W-:Y:S01]  /*0400*/  @P2 FMUL R24, R24, 0.25 ;  /* 0x3e80000018182820 */ /* 0x000fe20000400000 */
[----:B------:R-:W0:Y:S01]  /*0410*/  LDC.64 R4, c[0x0][0x210] ;  /* 0x00008400ff047b82 */ /* 0x000e220000000a00 */
[----:B------:R-:W2:Y:S01]  /*0420*/  MUFU.RCP R7, R7 ;  /* 0x0000000700077308 */ /* 0x000ea20000001000 */
[----:B------:R-:W-:Y:S01]  /*0430*/  @!P6 FMUL R3, R3, 16777216 ;  /* 0x4b8000000303e820 */ /* 0x000fe20000400000 */
[----:B------:R-:W-:Y:S01]  /*0440*/  @!P6 FMUL R24, R24, 16777216 ;  /* 0x4b8000001818e820 */ /* 0x000fe20000400000 */
[----:B------:R-:W-:Y:S01]  /*0450*/  FMUL R11, R11, R10 ;  /* 0x0000000a0b0b7220 */ /* 0x000fe20000400000 */
[----:B-1----:R-:W-:-:S04]  /*0460*/  FMUL R2, R2, R13 ;  /* 0x0000000d02027220 */ /* 0x002fc80000400000 */
[----:B------:R-:W1:Y:S01]  /*0470*/  MUFU.RCP R6, R24 ;  /* 0x0000001800067308 */ /* 0x000e620000001000 */
[----:B----4-:R-:W-:Y:S01]  /*0480*/  FFMA R18, R22, R11, R18 ;  /* 0x0000000b16127223 */ /* 0x010fe20000000012 */
[----:B------:R-:W-:-:S04]  /*0490*/  FMUL R2, R2, R9 ;  /* 0x0000000902027220 */ /* 0x000fc80000400000 */
[----:B------:R-:W-:Y:S01]  /*04a0*/  FSETP.GT.AND P1, PT, R18, RZ, PT ;  /* 0x000000ff1200720b */ /* 0x000fe20003f24000 */
[----:B--2---:R-:W-:Y:S01]  /*04b0*/  FMUL R7, R7, R12 ;  /* 0x0000000c07077220 */ /* 0x004fe20000400000 */
[----:B------:R-:W-:-:S03]  /*04c0*/  FFMA R17, R21, R2, R17 ;  /* 0x0000000215117223 */ /* 0x000fc60000000011 */
[----:B------:R-:W-:Y:S02]  /*04d0*/  FMUL R14, R7, R14 ;  /* 0x0000000e070e7220 */ /* 0x000fe40000400000 */
[----:B------:R-:W-:Y:S01]  /*04e0*/  FSETP.GT.AND P2, PT, R17, RZ, PT ;  /* 0x000000ff1100720b */ /* 0x000fe20003f44000 */
[----:B-1----:R-:W-:Y:S01]  /*04f0*/  FMUL R3, R6, R3 ;  /* 0x0000000306037220 */ /* 0x002fe20000400000 */
[----:B------:R-:W-:Y:S01]  /*0500*/  FFMA R19, R23, R14, R19 ;  /* 0x0000000e17137223 */ /* 0x000fe20000000013 */
[----:B0-----:R-:W-:-:S04]  /*0510*/  IMAD.WIDE R4, R0, 0x4, R4 ;  /* 0x0000000400047825 */ /* 0x001fc800078e0204 */
[----:B------:R-:W-:Y:S01]  /*0520*/  FMUL R3, R3, R8 ;  /* 0x0000000803037220 */ /* 0x000fe20000400000 */
[----:B------:R-:W-:Y:S01]  /*0530*/  @!P1 FMUL R18, R18, 0.22916667163372039795 ;  /* 0x3e6aaaab12129820 */ /* 0x000fe20000400000 */
[----:B------:R-:W-:Y:S02]  /*0540*/  FSETP.GT.AND P0, PT, R19, RZ, PT ;  /* 0x000000ff1300720b */ /* 0x000fe40003f04000 */
[----:B------:R-:W-:Y:S02]  /*0550*/  FFMA R16, R20, R3, R16 ;  /* 0x0000000314107223 */ /* 0x000fe40000000010 */
[----:B------:R-:W-:-:S03]  /*0560*/  @!P2 FMUL R17, R17, 0.22916667163372039795 ;  /* 0x3e6aaaab1111a820 */ /* 0x000fc60000400000 */
[----:B------:R-:W-:-:S06]  /*0570*/  FSETP.GT.AND P3, PT, R16, RZ, PT ;  /* 0x000000ff1000720b */ /* 0x000fcc0003f64000 */
[----:B------:R-:W-:-:S07]  /*0580*/  @!P0 FMUL R19, R19, 0.22916667163372039795 ;  /* 0x3e6aaaab13138820 */ /* 0x000fce0000400000 */
[----:B------:R-:W-:-:S05]  /*0590*/  @!P3 FMUL R16, R16, 0.22916667163372039795 ;  /* 0x3e6aaaab1010b820 */ /* 0x000fca0000400000 */
[----:B------:R-:W-:Y:S01]  /*05a0*/  STG.E.128 desc[UR4][R4.64], R16 ;  /* 0x0000001004007986 */ /* 0x000fe2000c101d04 */
[----:B------:R-:W-:Y:S05]  /*05b0*/  EXIT ;  /* 0x000000000000794d */ /* 0x000fea0003800000 */
.L_x_0:
[----:B------:R-:W-:-:S00]  /*05c0*/  BRA `(.L_x_0) ;  /* 0xfffffffc00fc7947 */ /* 0x000fc0000383ffff */
[----:B------:R-:W-:-:S00]  /*05d0*/  NOP ;  /* 0x0000000000007918 */ /* 0x000fc00000000000 */
        /* <DEDUP_REMOVED lines=10> */
.L_x_1:


//--------------------- .nv.global.init           --------------------------
	.section	.nv.global.init,"aw",@progbits
.nv.global.init:
	.type		_$_str,@object
	.size		_$_str,(_$_str_$_2 - _$_str)
_$_str:
        /*0000*/ 	.byte	0x5f, 0x5f, 0x43, 0x55, 0x44, 0x41, 0x5f, 0x46, 0x54, 0x5a, 0x00
	.type		_$_str_$_2,@object
	.size		_$_str_$_2,(.L_1 - _$_str_$_2)
_$_str_$_2:
        /*000b*/ 	.byte	0x5f, 0x5f, 0x43, 0x55, 0x44, 0x41, 0x5f, 0x50, 0x52, 0x45, 0x43, 0x5f, 0x53, 0x51, 0x52, 0x54
        /*001b*/ 	.byte	0x00
.L_1:


//--------------------- .nv.constant0.triton_poi_fused__native_batch_norm_legit_no_training_rrelu_with_noise_functional_12 --------------------------
	.section	.nv.constant0.triton_poi_fused__native_batch_norm_legit_no_training_rrelu_with_noise_functional_12,"a",@progbits
	.sectionflags	@""
	.align	4
.nv.constant0.triton_poi_fused__native_batch_norm_legit_no_training_rrelu_with_noise_functional_12:
	.zero		580
